//
// Generated by NVIDIA NVVM Compiler
//
// Compiler Build ID: CL-36424714
// Cuda compilation tools, release 13.0, V13.0.88
// Based on NVVM 20.0.0
//

.version 9.0
.target sm_100
.address_size 64

	// .globl	_Z6matAddPfS_S_

.visible .entry _Z6matAddPfS_S_(
	.param .u64 .ptr .align 1 _Z6matAddPfS_S__param_0,
	.param .u64 .ptr .align 1 _Z6matAddPfS_S__param_1,
	.param .u64 .ptr .align 1 _Z6matAddPfS_S__param_2
)
{
	.reg .pred 	%p<4>;
	.reg .b32 	%r<12>;
	.reg .b32 	%f<4>;
	.reg .b64 	%rd<11>;

	ld.param.u64 	%rd1, [_Z6matAddPfS_S__param_0];
	ld.param.u64 	%rd2, [_Z6matAddPfS_S__param_1];
	ld.param.u64 	%rd3, [_Z6matAddPfS_S__param_2];
	mov.u32 	%r3, %tid.x;
	mov.u32 	%r4, %ctaid.x;
	mov.u32 	%r5, %ntid.x;
	mad.lo.s32 	%r1, %r4, %r5, %r3;
	mov.u32 	%r6, %tid.y;
	mov.u32 	%r7, %ctaid.y;
	mov.u32 	%r8, %ntid.y;
	mad.lo.s32 	%r9, %r7, %r8, %r6;
	setp.gt.s32 	%p1, %r1, 131071;
	setp.gt.u32 	%p2, %r9, 131071;
	or.pred  	%p3, %p1, %p2;
	@%p3 bra 	$L__BB0_2;
	cvta.to.global.u64 	%rd4, %rd1;
	cvta.to.global.u64 	%rd5, %rd2;
	cvta.to.global.u64 	%rd6, %rd3;
	shl.b32 	%r10, %r1, 17;
	add.s32 	%r11, %r10, %r9;
	mul.wide.s32 	%rd7, %r11, 4;
	add.s64 	%rd8, %rd4, %rd7;
	ld.global.f32 	%f1, [%rd8];
	add.s64 	%rd9, %rd5, %rd7;
	ld.global.f32 	%f2, [%rd9];
	add.f32 	%f3, %f1, %f2;
	add.s64 	%rd10, %rd6, %rd7;
	st.global.f32 	[%rd10], %f3;
$L__BB0_2:
	ret;

}


// ===== COMPILED SASS (sm_100) =====

	.target	sm_100

	.elftype	@"ET_EXEC"


//--------------------- .note.nv.tkinfo           --------------------------
	.section	.note.nv.tkinfo,"",@"SHT_NOTE"
	.sectionflags	@"SHF_NOTE_NV_TKINFO"
	.tkinfo
        /*0018*/ 	.word	0x00000002
        /*0030*/ 	.string	""
        /*0030*/ 	.string	"ptxas"
        /*0030*/ 	.string	"Cuda compilation tools, release 13.0, V13.0.88"
        /*0030*/ 	.string	"Build cuda_13.0.r13.0/compiler.36424714_0"
        /*0030*/ 	.string	"-arch sm_100 -m 64 "



//--------------------- .note.nv.cuinfo           --------------------------
	.section	.note.nv.cuinfo,"",@"SHT_NOTE"
	.sectionflags	@"SHF_NOTE_NV_CUINFO"
        /*0018*/ 	.short	0x0002
        /*001a*/ 	.short	0x0064
        /*001c*/ 	.short	0x0082
	.zero		2


//--------------------- .nv.info                  --------------------------
	.section	.nv.info,"",@"SHT_CUDA_INFO"
	.align	4


	//----- nvinfo : EIATTR_REGCOUNT
	.align		4
        /*0000*/ 	.byte	0x04, 0x2f
        /*0002*/ 	.short	(.L_1 - .L_0)
	.align		4
.L_0:
        /*0004*/ 	.word	index@(_Z6matAddPfS_S_)
        /*0008*/ 	.word	0x0000000c


	//----- nvinfo : EIATTR_FRAME_SIZE
	.align		4
.L_1:
        /*000c*/ 	.byte	0x04, 0x11
        /*000e*/ 	.short	(.L_3 - .L_2)
	.align		4
.L_2:
        /*0010*/ 	.word	index@(_Z6matAddPfS_S_)
        /*0014*/ 	.word	0x00000000


	//----- nvinfo : EIATTR_MIN_STACK_SIZE
	.align		4
.L_3:
        /*0018*/ 	.byte	0x04, 0x12
        /*001a*/ 	.short	(.L_5 - .L_4)
	.align		4
.L_4:
        /*001c*/ 	.word	index@(_Z6matAddPfS_S_)
        /*0020*/ 	.word	0x00000000
.L_5:


//--------------------- .nv.compat                --------------------------
	.section	.nv.compat,"",@"SHT_CUDA_COMPAT_INFO"
	.align	4
        /*0000*/ 	.byte	0x02, 0x09, 0x00, 0x00, 0x02, 0x02, 0x01, 0x00, 0x02, 0x05, 0x05, 0x00, 0x03, 0x07, 0x01, 0x01
        /*0010*/ 	.byte	0x02, 0x03, 0x00, 0x00, 0x02, 0x06, 0x01, 0x00, 0x04, 0x0b, 0x08, 0x00, 0x09, 0x00, 0x00, 0x00
        /*0020*/ 	.byte	0x00, 0x00, 0x00, 0x00


//--------------------- .nv.info._Z6matAddPfS_S_  --------------------------
	.section	.nv.info._Z6matAddPfS_S_,"",@"SHT_CUDA_INFO"
	.sectionflags	@""
	.align	4


	//----- nvinfo : EIATTR_CUDA_API_VERSION
	.align		4
        /*0000*/ 	.byte	0x04, 0x37
        /*0002*/ 	.short	(.L_7 - .L_6)
.L_6:
        /*0004*/ 	.word	0x00000082


	//----- nvinfo : EIATTR_KPARAM_INFO
	.align		4
.L_7:
        /*0008*/ 	.byte	0x04, 0x17
        /*000a*/ 	.short	(.L_9 - .L_8)
.L_8:
        /*000c*/ 	.word	0x00000000
        /*0010*/ 	.short	0x0002
        /*0012*/ 	.short	0x0010
        /*0014*/ 	.byte	0x00, 0xf5, 0x21, 0x00


	//----- nvinfo : EIATTR_KPARAM_INFO
	.align		4
.L_9:
        /*0018*/ 	.byte	0x04, 0x17
        /*001a*/ 	.short	(.L_11 - .L_10)
.L_10:
        /*001c*/ 	.word	0x00000000
        /*0020*/ 	.short	0x0001
        /*0022*/ 	.short	0x0008
        /*0024*/ 	.byte	0x00, 0xf5, 0x21, 0x00


	//----- nvinfo : EIATTR_KPARAM_INFO
	.align		4
.L_11:
        /*0028*/ 	.byte	0x04, 0x17
        /*002a*/ 	.short	(.L_13 - .L_12)
.L_12:
        /*002c*/ 	.word	0x00000000
        /*0030*/ 	.short	0x0000
        /*0032*/ 	.short	0x0000
        /*0034*/ 	.byte	0x00, 0xf5, 0x21, 0x00


	//----- nvinfo : EIATTR_SPARSE_MMA_MASK
	.align		4
.L_13:
        /*0038*/ 	.byte	0x03, 0x50
        /*003a*/ 	.short	0x0000


	//----- nvinfo : EIATTR_MAXREG_COUNT
	.align		4
        /*003c*/ 	.byte	0x03, 0x1b
        /*003e*/ 	.short	0x00ff


	//----- nvinfo : EIATTR_MERCURY_ISA_VERSION
	.align		4
        /*0040*/ 	.byte	0x03, 0x5f
        /*0042*/ 	.short	0x0101


	//----- nvinfo : EIATTR_VRC_CTA_INIT_COUNT
	.align		4
        /*0044*/ 	.byte	0x02, 0x4a
	.zero		1
	.zero		1


	//----- nvinfo : EIATTR_EXIT_INSTR_OFFSETS
	.align		4
        /*0048*/ 	.byte	0x04, 0x1c
        /*004a*/ 	.short	(.L_15 - .L_14)


	//   ....[0]....
.L_14:
        /*004c*/ 	.word	0x000000b0


	//   ....[1]....
        /*0050*/ 	.word	0x00000180


	//----- nvinfo : EIATTR_CBANK_PARAM_SIZE
	.align		4
.L_15:
        /*0054*/ 	.byte	0x03, 0x19
        /*0056*/ 	.short	0x0018


	//----- nvinfo : EIATTR_PARAM_CBANK
	.align		4
        /*0058*/ 	.byte	0x04, 0x0a
        /*005a*/ 	.short	(.L_17 - .L_16)
	.align		4
.L_16:
        /*005c*/ 	.word	index@(.nv.constant0._Z6matAddPfS_S_)
        /*0060*/ 	.short	0x0380
        /*0062*/ 	.short	0x0018


	//----- nvinfo : EIATTR_SW_WAR
	.align		4
.L_17:
        /*0064*/ 	.byte	0x04, 0x36
        /*0066*/ 	.short	(.L_19 - .L_18)
.L_18:
        /*0068*/ 	.word	0x00000008
.L_19:


//--------------------- .nv.callgraph             --------------------------
	.section	.nv.callgraph,"",@"SHT_CUDA_CALLGRAPH"
	.align	4
	.sectionentsize	8
	.align		4
        /*0000*/ 	.word	0x00000000
	.align		4
        /*0004*/ 	.word	0xffffffff
	.align		4
        /*0008*/ 	.word	0x00000000
	.align		4
        /*000c*/ 	.word	0xfffffffe
	.align		4
        /*0010*/ 	.word	0x00000000
	.align		4
        /*0014*/ 	.word	0xfffffffd
	.align		4
        /*0018*/ 	.word	0x00000000
	.align		4
        /*001c*/ 	.word	0xfffffffc


//--------------------- .text._Z6matAddPfS_S_     --------------------------
	.section	.text._Z6matAddPfS_S_,"ax",@progbits
	.align	128
        .global         _Z6matAddPfS_S_
        .type           _Z6matAddPfS_S_,@function
        .size           _Z6matAddPfS_S_,(.L_x_1 - _Z6matAddPfS_S_)
        .other          _Z6matAddPfS_S_,@"STO_CUDA_ENTRY STV_DEFAULT"
_Z6matAddPfS_S_:
.text._Z6matAddPfS_S_:
[----:B------:R-:W-:Y:S01]  /*0000*/  LDC R1, c[0x0][0x37c] ;  /* 0x0000df00ff017b82 */ /* 0x000fe20000000800 */
[----:B------:R-:W0:Y:S07]  /*0010*/  S2R R7, SR_TID.Y ;  /* 0x0000000000077919 */ /* 0x000e2e0000002200 */
[----:B------:R-:W1:Y:S01]  /*0020*/  LDC R3, c[0x0][0x360] ;  /* 0x0000d800ff037b82 */ /* 0x000e620000000800 */
[----:B------:R-:W1:Y:S07]  /*0030*/  S2R R0, SR_TID.X ;  /* 0x0000000000007919 */ /* 0x000e6e0000002100 */
[----:B------:R-:W0:Y:S08]  /*0040*/  S2UR UR5, SR_CTAID.Y ;  /* 0x00000000000579c3 */ /* 0x000e300000002600 */
[----:B------:R-:W0:Y:S08]  /*0050*/  LDC R2, c[0x0][0x364] ;  /* 0x0000d900ff027b82 */ /* 0x000e300000000800 */
[----:B------:R-:W1:Y:S01]  /*0060*/  S2UR UR4, SR_CTAID.X ;  /* 0x00000000000479c3 */ /* 0x000e620000002500 */
[----:B0-----:R-:W-:-:S05]  /*0070*/  IMAD R7, R2, UR5, R7 ;  /* 0x0000000502077c24 */ /* 0x001fca000f8e0207 */
[----:B------:R-:W-:Y:S01]  /*0080*/  ISETP.GT.U32.AND P0, PT, R7, 0x1ffff, PT ;  /* 0x0001ffff0700780c */ /* 0x000fe20003f04070 */
[----:B-1----:R-:W-:-:S05]  /*0090*/  IMAD R0, R3, UR4, R0 ;  /* 0x0000000403007c24 */ /* 0x002fca000f8e0200 */
[----:B------:R-:W-:-:S13]  /*00a0*/  ISETP.GT.OR P0, PT, R0, 0x1ffff, P0 ;  /* 0x0001ffff0000780c */ /* 0x000fda0000704670 */
[----:B------:R-:W-:Y:S05]  /*00b0*/  @P0 EXIT ;  /* 0x000000000000094d */ /* 0x000fea0003800000 */
[----:B------:R-:W0:Y:S01]  /*00c0*/  LDC.64 R2, c[0x0][0x380] ;  /* 0x0000e000ff027b82 */ /* 0x000e220000000a00 */
[----:B------:R-:W1:Y:S01]  /*00d0*/  LDCU.64 UR4, c[0x0][0x358] ;  /* 0x00006b00ff0477ac */ /* 0x000e620008000a00 */
[----:B------:R-:W-:-:S06]  /*00e0*/  LEA R9, R0, R7, 0x11 ;  /* 0x0000000700097211 */ /* 0x000fcc00078e88ff */
[----:B------:R-:W2:Y:S08]  /*00f0*/  LDC.64 R4, c[0x0][0x388] ;  /* 0x0000e200ff047b82 */ /* 0x000eb00000000a00 */
[----:B------:R-:W3:Y:S01]  /*0100*/  LDC.64 R6, c[0x0][0x390] ;  /* 0x0000e400ff067b82 */ /* 0x000ee20000000a00 */
[----:B0-----:R-:W-:-:S06]  /*0110*/  IMAD.WIDE R2, R9, 0x4, R2 ;  /* 0x0000000409027825 */ /* 0x001fcc00078e0202 */
[----:B-1----:R-:W4:Y:S01]  /*0120*/  LDG.E R2, desc[UR4][R2.64] ;  /* 0x0000000402027981 */ /* 0x002f22000c1e1900 */
[----:B--2---:R-:W-:-:S06]  /*0130*/  IMAD.WIDE R4, R9, 0x4, R4 ;  /* 0x0000000409047825 */ /* 0x004fcc00078e0204 */
[----:B------:R-:W4:Y:S01]  /*0140*/  LDG.E R5, desc[UR4][R4.64] ;  /* 0x0000000404057981 */ /* 0x000f22000c1e1900 */
[----:B---3--:R-:W-:-:S04]  /*0150*/  IMAD.WIDE R6, R9, 0x4, R6 ;  /* 0x0000000409067825 */ /* 0x008fc800078e0206 */
[----:B----4-:R-:W-:-:S05]  /*0160*/  FADD R9, R2, R5 ;  /* 0x0000000502097221 */ /* 0x010fca0000000000 */
[----:B------:R-:W-:Y:S01]  /*0170*/  STG.E desc[UR4][R6.64], R9 ;  /* 0x0000000906007986 */ /* 0x000fe2000c101904 */
[----:B------:R-:W-:Y:S05]  /*0180*/  EXIT ;  /* 0x000000000000794d */ /* 0x000fea0003800000 */
.L_x_0:
[----:B------:R-:W-:-:S00]  /*0190*/  BRA `(.L_x_0) ;  /* 0xfffffffc00fc7947 */ /* 0x000fc0000383ffff */
[----:B------:R-:W-:-:S00]  /*01a0*/  NOP ;  /* 0x0000000000007918 */ /* 0x000fc00000000000 */
        /* <DEDUP_REMOVED lines=13> */
.L_x_1:


//--------------------- .nv.shared.reserved.0     --------------------------
	.section	.nv.shared.reserved.0,"aw",@nobits
	.weak		__nv_reservedSMEM_offset_0_alias
	.size		__nv_reservedSMEM_offset_0_alias, 0, 64
	.other		__nv_reservedSMEM_offset_0_alias,@"STO_CUDA_RESERVED_SHARED STV_DEFAULT"
__nv_reservedSMEM_offset_0_alias:
	.zero		0
	.zero		64


//--------------------- .nv.constant0._Z6matAddPfS_S_ --------------------------
	.section	.nv.constant0._Z6matAddPfS_S_,"a",@progbits
	.sectionflags	@""
	.align	4
.nv.constant0._Z6matAddPfS_S_:
	.zero		920


//--------------------- SYMBOLS --------------------------

	.type		.nv.reservedSmem.offset0,@object
	.size		.nv.reservedSmem.offset0,0x4
